//
// Generated by NVIDIA NVVM Compiler
//
// Compiler Build ID: CL-36424714
// Cuda compilation tools, release 13.0, V13.0.88
// Based on NVVM 20.0.0
//

.version 9.0
.target sm_100
.address_size 64

	// .globl	_Z18cuda_kernel_jacobiPhS_6float3mm

.visible .entry _Z18cuda_kernel_jacobiPhS_6float3mm(
	.param .u64 .ptr .align 1 _Z18cuda_kernel_jacobiPhS_6float3mm_param_0,
	.param .u64 .ptr .align 1 _Z18cuda_kernel_jacobiPhS_6float3mm_param_1,
	.param .align 4 .b8 _Z18cuda_kernel_jacobiPhS_6float3mm_param_2[12],
	.param .u64 _Z18cuda_kernel_jacobiPhS_6float3mm_param_3,
	.param .u64 _Z18cuda_kernel_jacobiPhS_6float3mm_param_4
)
{
	.reg .pred 	%p<13>;
	.reg .b16 	%rs<3>;
	.reg .b32 	%r<33>;
	.reg .b32 	%f<15>;
	.reg .b64 	%rd<47>;

	ld.param.u64 	%rd15, [_Z18cuda_kernel_jacobiPhS_6float3mm_param_0];
	ld.param.f32 	%f3, [_Z18cuda_kernel_jacobiPhS_6float3mm_param_2+8];
	ld.param.f32 	%f1, [_Z18cuda_kernel_jacobiPhS_6float3mm_param_2];
	ld.param.u64 	%rd16, [_Z18cuda_kernel_jacobiPhS_6float3mm_param_1];
	ld.param.f32 	%f7, [_Z18cuda_kernel_jacobiPhS_6float3mm_param_2+4];
	ld.param.u64 	%rd17, [_Z18cuda_kernel_jacobiPhS_6float3mm_param_3];
	ld.param.u64 	%rd18, [_Z18cuda_kernel_jacobiPhS_6float3mm_param_4];
	mov.u32 	%r5, %ctaid.x;
	mov.u32 	%r6, %ntid.x;
	mov.u32 	%r7, %tid.x;
	mad.lo.s32 	%r1, %r5, %r6, %r7;
	mov.u32 	%r8, %ctaid.y;
	mov.u32 	%r9, %ntid.y;
	mov.u32 	%r10, %tid.y;
	mad.lo.s32 	%r2, %r8, %r9, %r10;
	cvt.rn.f32.s32 	%f8, %r1;
	setp.le.f32 	%p1, %f1, %f8;
	cvt.rn.f32.u32 	%f9, %r2;
	setp.le.f32 	%p2, %f7, %f9;
	or.pred  	%p3, %p1, %p2;
	setp.leu.f32 	%p4, %f3, 0f00000000;
	or.pred  	%p5, %p3, %p4;
	@%p5 bra 	$L__BB0_7;
	cvta.to.global.u64 	%rd1, %rd15;
	cvt.u64.u32 	%rd19, %r2;
	mul.lo.s64 	%rd2, %rd17, %rd19;
	shl.b32 	%r12, %r1, 2;
	cvt.s64.s32 	%rd3, %r12;
	add.s32 	%r13, %r1, 1;
	cvt.rn.f32.s32 	%f4, %r13;
	setp.eq.s32 	%p6, %r2, 0;
	add.s32 	%r14, %r2, -1;
	cvt.u64.u32 	%rd20, %r14;
	mul.lo.s64 	%rd21, %rd17, %rd20;
	add.s32 	%r15, %r2, 1;
	cvt.rn.f32.u32 	%f5, %r15;
	cvt.u64.u32 	%rd22, %r15;
	mad.lo.s64 	%rd4, %rd17, %rd22, %rd3;
	selp.b64 	%rd23, 0, %rd21, %p6;
	add.s64 	%rd5, %rd23, %rd3;
	cvta.to.global.u64 	%rd6, %rd16;
	mov.b32 	%r32, 0;
$L__BB0_2:
	cvt.u64.u32 	%rd24, %r32;
	mul.lo.s64 	%rd7, %rd18, %rd24;
	add.s64 	%rd8, %rd2, %rd3;
	add.s64 	%rd9, %rd8, %rd7;
	add.s64 	%rd25, %rd6, %rd9;
	ld.global.u8 	%rs1, [%rd25];
	setp.eq.s32 	%p7, %r32, 0;
	mov.u64 	%rd45, %rd2;
	@%p7 bra 	$L__BB0_4;
	add.s32 	%r16, %r32, -1;
	cvt.s64.s32 	%rd26, %r16;
	mad.lo.s64 	%rd45, %rd18, %rd26, %rd2;
$L__BB0_4:
	add.s64 	%rd12, %rd45, %rd3;
	add.s32 	%r32, %r32, 1;
	cvt.rn.f32.u32 	%f6, %r32;
	setp.eq.f32 	%p8, %f7, %f6;
	mov.u64 	%rd46, %rd9;
	@%p8 bra 	$L__BB0_6;
	cvt.u64.u32 	%rd27, %r32;
	mad.lo.s64 	%rd46, %rd18, %rd27, %rd8;
$L__BB0_6:
	add.s64 	%rd28, %rd7, %rd2;
	add.s64 	%rd29, %rd1, %rd46;
	add.s64 	%rd30, %rd1, %rd9;
	shl.b32 	%r17, %r1, 2;
	add.s32 	%r18, %r17, -4;
	cvt.s64.s32 	%rd31, %r18;
	add.s64 	%rd32, %rd28, %rd31;
	setp.lt.s32 	%p9, %r1, 1;
	selp.b64 	%rd33, %rd9, %rd32, %p9;
	add.s64 	%rd34, %rd1, %rd33;
	ld.global.u8 	%r19, [%rd34];
	add.s32 	%r20, %r17, 4;
	cvt.s64.s32 	%rd35, %r20;
	add.s64 	%rd36, %rd28, %rd35;
	setp.eq.f32 	%p10, %f1, %f4;
	selp.b64 	%rd37, %rd9, %rd36, %p10;
	add.s64 	%rd38, %rd1, %rd37;
	ld.global.u8 	%r21, [%rd38];
	add.s32 	%r22, %r21, %r19;
	ld.global.u8 	%r23, [%rd29];
	add.s32 	%r24, %r22, %r23;
	add.s64 	%rd39, %rd1, %rd12;
	ld.global.u8 	%r25, [%rd39];
	add.s32 	%r26, %r24, %r25;
	add.s64 	%rd40, %rd4, %rd7;
	setp.eq.f32 	%p11, %f7, %f5;
	selp.b64 	%rd41, %rd9, %rd40, %p11;
	add.s64 	%rd42, %rd1, %rd41;
	ld.global.u8 	%r27, [%rd42];
	add.s32 	%r28, %r26, %r27;
	add.s64 	%rd43, %rd7, %rd5;
	add.s64 	%rd44, %rd1, %rd43;
	ld.global.u8 	%r29, [%rd44];
	add.s32 	%r30, %r28, %r29;
	cvt.rn.f32.u32 	%f11, %r30;
	cvt.rn.f32.u16 	%f12, %rs1;
	sub.f32 	%f13, %f11, %f12;
	div.rn.f32 	%f14, %f13, 0f40C00000;
	cvt.rzi.u32.f32 	%r31, %f14;
	st.global.u8 	[%rd30], %r31;
	setp.gt.f32 	%p12, %f3, %f6;
	@%p12 bra 	$L__BB0_2;
$L__BB0_7:
	ret;

}


// ===== COMPILED SASS (sm_100) =====

	.target	sm_100

	.elftype	@"ET_EXEC"


//--------------------- .note.nv.tkinfo           --------------------------
	.section	.note.nv.tkinfo,"",@"SHT_NOTE"
	.sectionflags	@"SHF_NOTE_NV_TKINFO"
	.tkinfo
        /*0018*/ 	.word	0x00000002
        /*0030*/ 	.string	""
        /*0030*/ 	.string	"ptxas"
        /*0030*/ 	.string	"Cuda compilation tools, release 13.0, V13.0.88"
        /*0030*/ 	.string	"Build cuda_13.0.r13.0/compiler.36424714_0"
        /*0030*/ 	.string	"-arch sm_100 -m 64 "



//--------------------- .note.nv.cuinfo           --------------------------
	.section	.note.nv.cuinfo,"",@"SHT_NOTE"
	.sectionflags	@"SHF_NOTE_NV_CUINFO"
        /*0018*/ 	.short	0x0002
        /*001a*/ 	.short	0x0064
        /*001c*/ 	.short	0x0082
	.zero		2


//--------------------- .nv.info                  --------------------------
	.section	.nv.info,"",@"SHT_CUDA_INFO"
	.align	4


	//----- nvinfo : EIATTR_REGCOUNT
	.align		4
        /*0000*/ 	.byte	0x04, 0x2f
        /*0002*/ 	.short	(.L_1 - .L_0)
	.align		4
.L_0:
        /*0004*/ 	.word	index@(_Z18cuda_kernel_jacobiPhS_6float3mm)
        /*0008*/ 	.word	0x00000028


	//----- nvinfo : EIATTR_FRAME_SIZE
	.align		4
.L_1:
        /*000c*/ 	.byte	0x04, 0x11
        /*000e*/ 	.short	(.L_3 - .L_2)
	.align		4
.L_2:
        /*0010*/ 	.word	index@($__internal_0_$__cuda_sm3x_div_rn_noftz_f32_slowpath)
        /*0014*/ 	.word	0x00000000


	//----- nvinfo : EIATTR_FRAME_SIZE
	.align		4
.L_3:
        /*0018*/ 	.byte	0x04, 0x11
        /*001a*/ 	.short	(.L_5 - .L_4)
	.align		4
.L_4:
        /*001c*/ 	.word	index@(_Z18cuda_kernel_jacobiPhS_6float3mm)
        /*0020*/ 	.word	0x00000000


	//----- nvinfo : EIATTR_MIN_STACK_SIZE
	.align		4
.L_5:
        /*0024*/ 	.byte	0x04, 0x12
        /*0026*/ 	.short	(.L_7 - .L_6)
	.align		4
.L_6:
        /*0028*/ 	.word	index@(_Z18cuda_kernel_jacobiPhS_6float3mm)
        /*002c*/ 	.word	0x00000000
.L_7:


//--------------------- .nv.compat                --------------------------
	.section	.nv.compat,"",@"SHT_CUDA_COMPAT_INFO"
	.align	4
        /*0000*/ 	.byte	0x02, 0x09, 0x00, 0x00, 0x02, 0x02, 0x01, 0x00, 0x02, 0x05, 0x05, 0x00, 0x03, 0x07, 0x01, 0x01
        /*0010*/ 	.byte	0x02, 0x03, 0x00, 0x00, 0x02, 0x06, 0x01, 0x00, 0x04, 0x0b, 0x08, 0x00, 0x01, 0x00, 0x00, 0x00
        /*0020*/ 	.byte	0x00, 0x00, 0x00, 0x00


//--------------------- .nv.info._Z18cuda_kernel_jacobiPhS_6float3mm --------------------------
	.section	.nv.info._Z18cuda_kernel_jacobiPhS_6float3mm,"",@"SHT_CUDA_INFO"
	.sectionflags	@""
	.align	4


	//----- nvinfo : EIATTR_CUDA_API_VERSION
	.align		4
        /*0000*/ 	.byte	0x04, 0x37
        /*0002*/ 	.short	(.L_9 - .L_8)
.L_8:
        /*0004*/ 	.word	0x00000082


	//----- nvinfo : EIATTR_KPARAM_INFO
	.align		4
.L_9:
        /*0008*/ 	.byte	0x04, 0x17
        /*000a*/ 	.short	(.L_11 - .L_10)
.L_10:
        /*000c*/ 	.word	0x00000000
        /*0010*/ 	.short	0x0004
        /*0012*/ 	.short	0x0028
        /*0014*/ 	.byte	0x00, 0xf0, 0x21, 0x00


	//----- nvinfo : EIATTR_KPARAM_INFO
	.align		4
.L_11:
        /*0018*/ 	.byte	0x04, 0x17
        /*001a*/ 	.short	(.L_13 - .L_12)
.L_12:
        /*001c*/ 	.word	0x00000000
        /*0020*/ 	.short	0x0003
        /*0022*/ 	.short	0x0020
        /*0024*/ 	.byte	0x00, 0xf0, 0x21, 0x00


	//----- nvinfo : EIATTR_KPARAM_INFO
	.align		4
.L_13:
        /*0028*/ 	.byte	0x04, 0x17
        /*002a*/ 	.short	(.L_15 - .L_14)
.L_14:
        /*002c*/ 	.word	0x00000000
        /*0030*/ 	.short	0x0002
        /*0032*/ 	.short	0x0010
        /*0034*/ 	.byte	0x00, 0xf0, 0x31, 0x00


	//----- nvinfo : EIATTR_KPARAM_INFO
	.align		4
.L_15:
        /*0038*/ 	.byte	0x04, 0x17
        /*003a*/ 	.short	(.L_17 - .L_16)
.L_16:
        /*003c*/ 	.word	0x00000000
        /*0040*/ 	.short	0x0001
        /*0042*/ 	.short	0x0008
        /*0044*/ 	.byte	0x00, 0xf5, 0x21, 0x00


	//----- nvinfo : EIATTR_KPARAM_INFO
	.align		4
.L_17:
        /*0048*/ 	.byte	0x04, 0x17
        /*004a*/ 	.short	(.L_19 - .L_18)
.L_18:
        /*004c*/ 	.word	0x00000000
        /*0050*/ 	.short	0x0000
        /*0052*/ 	.short	0x0000
        /*0054*/ 	.byte	0x00, 0xf5, 0x21, 0x00


	//----- nvinfo : EIATTR_SPARSE_MMA_MASK
	.align		4
.L_19:
        /*0058*/ 	.byte	0x03, 0x50
        /*005a*/ 	.short	0x0000


	//----- nvinfo : EIATTR_MAXREG_COUNT
	.align		4
        /*005c*/ 	.byte	0x03, 0x1b
        /*005e*/ 	.short	0x00ff


	//----- nvinfo : EIATTR_MERCURY_ISA_VERSION
	.align		4
        /*0060*/ 	.byte	0x03, 0x5f
        /*0062*/ 	.short	0x0101


	//----- nvinfo : EIATTR_VRC_CTA_INIT_COUNT
	.align		4
        /*0064*/ 	.byte	0x02, 0x4a
	.zero		1
	.zero		1


	//----- nvinfo : EIATTR_EXIT_INSTR_OFFSETS
	.align		4
        /*0068*/ 	.byte	0x04, 0x1c
        /*006a*/ 	.short	(.L_21 - .L_20)


	//   ....[0]....
.L_20:
        /*006c*/ 	.word	0x00000100


	//   ....[1]....
        /*0070*/ 	.word	0x000008d0


	//----- nvinfo : EIATTR_CRS_STACK_SIZE
	.align		4
.L_21:
        /*0074*/ 	.byte	0x04, 0x1e
        /*0076*/ 	.short	(.L_23 - .L_22)
.L_22:
        /*0078*/ 	.word	0x00000000


	//----- nvinfo : EIATTR_CBANK_PARAM_SIZE
	.align		4
.L_23:
        /*007c*/ 	.byte	0x03, 0x19
        /*007e*/ 	.short	0x0030


	//----- nvinfo : EIATTR_PARAM_CBANK
	.align		4
        /*0080*/ 	.byte	0x04, 0x0a
        /*0082*/ 	.short	(.L_25 - .L_24)
	.align		4
.L_24:
        /*0084*/ 	.word	index@(.nv.constant0._Z18cuda_kernel_jacobiPhS_6float3mm)
        /*0088*/ 	.short	0x0380
        /*008a*/ 	.short	0x0030


	//----- nvinfo : EIATTR_SW_WAR
	.align		4
.L_25:
        /*008c*/ 	.byte	0x04, 0x36
        /*008e*/ 	.short	(.L_27 - .L_26)
.L_26:
        /*0090*/ 	.word	0x00000008
.L_27:


//--------------------- .nv.callgraph             --------------------------
	.section	.nv.callgraph,"",@"SHT_CUDA_CALLGRAPH"
	.align	4
	.sectionentsize	8
	.align		4
        /*0000*/ 	.word	0x00000000
	.align		4
        /*0004*/ 	.word	0xffffffff
	.align		4
        /*0008*/ 	.word	0x00000000
	.align		4
        /*000c*/ 	.word	0xfffffffe
	.align		4
        /*0010*/ 	.word	0x00000000
	.align		4
        /*0014*/ 	.word	0xfffffffd
	.align		4
        /*0018*/ 	.word	0x00000000
	.align		4
        /*001c*/ 	.word	0xfffffffc


//--------------------- .text._Z18cuda_kernel_jacobiPhS_6float3mm --------------------------
	.section	.text._Z18cuda_kernel_jacobiPhS_6float3mm,"ax",@progbits
	.align	128
        .global         _Z18cuda_kernel_jacobiPhS_6float3mm
        .type           _Z18cuda_kernel_jacobiPhS_6float3mm,@function
        .size           _Z18cuda_kernel_jacobiPhS_6float3mm,(.L_x_16 - _Z18cuda_kernel_jacobiPhS_6float3mm)
        .other          _Z18cuda_kernel_jacobiPhS_6float3mm,@"STO_CUDA_ENTRY STV_DEFAULT"
_Z18cuda_kernel_jacobiPhS_6float3mm:
.text._Z18cuda_kernel_jacobiPhS_6float3mm:
[----:B------:R-:W-:Y:S01]  /*0000*/  LDC R1, c[0x0][0x37c] ;  /* 0x0000df00ff017b82 */ /* 0x000fe20000000800 */
[----:B------:R-:W0:Y:S07]  /*0010*/  S2R R2, SR_TID.Y ;  /* 0x0000000000027919 */ /* 0x000e2e0000002200 */
[----:B------:R-:W1:Y:S01]  /*0020*/  LDC R0, c[0x0][0x360] ;  /* 0x0000d800ff007b82 */ /* 0x000e620000000800 */
[----:B------:R-:W2:Y:S01]  /*0030*/  LDCU.64 UR6, c[0x0][0x390] ;  /* 0x00007200ff0677ac */ /* 0x000ea20008000a00 */
[----:B------:R-:W1:Y:S01]  /*0040*/  S2R R5, SR_TID.X ;  /* 0x0000000000057919 */ /* 0x000e620000002100 */
[----:B------:R-:W3:Y:S05]  /*0050*/  LDCU UR8, c[0x0][0x398] ;  /* 0x00007300ff0877ac */ /* 0x000eea0008000800 */
[----:B------:R-:W0:Y:S08]  /*0060*/  S2UR UR5, SR_CTAID.Y ;  /* 0x00000000000579c3 */ /* 0x000e300000002600 */
[----:B------:R-:W0:Y:S08]  /*0070*/  LDC R3, c[0x0][0x364] ;  /* 0x0000d900ff037b82 */ /* 0x000e300000000800 */
[----:B------:R-:W1:Y:S01]  /*0080*/  S2UR UR4, SR_CTAID.X ;  /* 0x00000000000479c3 */ /* 0x000e620000002500 */
[----:B0-----:R-:W-:-:S05]  /*0090*/  IMAD R3, R3, UR5, R2 ;  /* 0x0000000503037c24 */ /* 0x001fca000f8e0202 */
[----:B------:R-:W-:Y:S01]  /*00a0*/  I2FP.F32.U32 R4, R3 ;  /* 0x0000000300047245 */ /* 0x000fe20000201000 */
[----:B-1----:R-:W-:-:S03]  /*00b0*/  IMAD R0, R0, UR4, R5 ;  /* 0x0000000400007c24 */ /* 0x002fc6000f8e0205 */
[----:B--2---:R-:W-:Y:S02]  /*00c0*/  FSETP.GE.AND P0, PT, R4, UR7, PT ;  /* 0x0000000704007c0b */ /* 0x004fe4000bf06000 */
[----:B------:R-:W-:-:S04]  /*00d0*/  I2FP.F32.S32 R2, R0 ;  /* 0x0000000000027245 */ /* 0x000fc80000201400 */
[----:B------:R-:W-:-:S04]  /*00e0*/  FSETP.GE.OR P0, PT, R2, UR6, P0 ;  /* 0x0000000602007c0b */ /* 0x000fc80008706400 */
[----:B---3--:R-:W-:-:S13]  /*00f0*/  FSETP.GEU.OR P0, PT, RZ, UR8, P0 ;  /* 0x00000008ff007c0b */ /* 0x008fda000870e400 */
[----:B------:R-:W-:Y:S05]  /*0100*/  @P0 EXIT ;  /* 0x000000000000094d */ /* 0x000fea0003800000 */
[----:B------:R-:W0:Y:S01]  /*0110*/  LDCU.64 UR4, c[0x0][0x3a0] ;  /* 0x00007400ff0477ac */ /* 0x000e220008000a00 */
[C---:B------:R-:W-:Y:S01]  /*0120*/  VIADD R7, R3.reuse, 0xffffffff ;  /* 0xffffffff03077836 */ /* 0x040fe20000000000 */
[C---:B------:R-:W-:Y:S01]  /*0130*/  ISETP.NE.AND P0, PT, R3.reuse, RZ, PT ;  /* 0x000000ff0300720c */ /* 0x040fe20003f05270 */
[----:B------:R-:W-:Y:S01]  /*0140*/  IMAD.SHL.U32 R2, R0, 0x4, RZ ;  /* 0x0000000400027824 */ /* 0x000fe200078e00ff */
[----:B------:R-:W1:Y:S01]  /*0150*/  LDCU.64 UR6, c[0x0][0x358] ;  /* 0x00006b00ff0677ac */ /* 0x000e620008000a00 */
[----:B------:R-:W-:Y:S02]  /*0160*/  VIADD R9, R3, 0x1 ;  /* 0x0000000103097836 */ /* 0x000fe40000000000 */
[--C-:B------:R-:W-:Y:S01]  /*0170*/  IMAD.MOV.U32 R12, RZ, RZ, R2.reuse ;  /* 0x000000ffff0c7224 */ /* 0x100fe200078e0002 */
[----:B------:R-:W-:Y:S01]  /*0180*/  SHF.R.S32.HI R13, RZ, 0x1f, R2 ;  /* 0x0000001fff0d7819 */ /* 0x000fe20000011402 */
[----:B------:R-:W2:Y:S01]  /*0190*/  LDCU UR14, c[0x0][0x398] ;  /* 0x00007300ff0e77ac */ /* 0x000ea20008000800 */
[----:B------:R-:W-:Y:S01]  /*01a0*/  I2FP.F32.U32 R6, R9 ;  /* 0x0000000900067245 */ /* 0x000fe20000201000 */
[----:B------:R-:W3:Y:S01]  /*01b0*/  LDCU UR12, c[0x0][0x394] ;  /* 0x00007280ff0c77ac */ /* 0x000ee20008000800 */
[----:B------:R-:W4:Y:S01]  /*01c0*/  LDCU UR13, c[0x0][0x390] ;  /* 0x00007200ff0d77ac */ /* 0x000f220008000800 */
[C---:B0-----:R-:W-:Y:S01]  /*01d0*/  IMAD.WIDE.U32 R4, R7.reuse, UR4, RZ ;  /* 0x0000000407047c25 */ /* 0x041fe2000f8e00ff */
[----:B------:R-:W0:Y:S03]  /*01e0*/  LDCU.64 UR8, c[0x0][0x388] ;  /* 0x00007100ff0877ac */ /* 0x000e260008000a00 */
[----:B------:R-:W-:Y:S01]  /*01f0*/  IMAD R11, R7, UR5, R5 ;  /* 0x00000005070b7c24 */ /* 0x000fe2000f8e0205 */
[----:B------:R-:W-:Y:S01]  /*0200*/  SEL R19, R4, RZ, P0 ;  /* 0x000000ff04137207 */ /* 0x000fe20000000000 */
[----:B------:R-:W-:Y:S01]  /*0210*/  VIADD R7, R0, 0x1 ;  /* 0x0000000100077836 */ /* 0x000fe20000000000 */
[----:B------:R-:W0:Y:S01]  /*0220*/  LDCU.64 UR10, c[0x0][0x380] ;  /* 0x00007000ff0a77ac */ /* 0x000e220008000a00 */
[----:B------:R-:W-:Y:S01]  /*0230*/  IMAD.WIDE.U32 R14, R3, UR4, RZ ;  /* 0x00000004030e7c25 */ /* 0x000fe2000f8e00ff */
[----:B------:R-:W-:-:S02]  /*0240*/  IADD3 R18, P1, PT, R2, R19, RZ ;  /* 0x0000001302127210 */ /* 0x000fc40007f3e0ff */
[----:B------:R-:W-:Y:S01]  /*0250*/  SEL R11, R11, RZ, P0 ;  /* 0x000000ff0b0b7207 */ /* 0x000fe20000000000 */
[----:B------:R-:W-:Y:S01]  /*0260*/  IMAD.WIDE.U32 R16, R9, UR4, R12 ;  /* 0x0000000409107c25 */ /* 0x000fe2000f8e000c */
[----:B------:R-:W-:-:S03]  /*0270*/  I2FP.F32.S32 R7, R7 ;  /* 0x0000000700077245 */ /* 0x000fc60000201400 */
[----:B------:R-:W-:Y:S02]  /*0280*/  IMAD R3, R3, UR5, R15 ;  /* 0x0000000503037c24 */ /* 0x000fe4000f8e020f */
[----:B------:R-:W-:Y:S02]  /*0290*/  IMAD R4, R9, UR5, R17 ;  /* 0x0000000509047c24 */ /* 0x000fe4000f8e0211 */
[----:B------:R-:W-:Y:S02]  /*02a0*/  IMAD.MOV.U32 R5, RZ, RZ, RZ ;  /* 0x000000ffff057224 */ /* 0x000fe400078e00ff */
[----:B-1234-:R-:W-:-:S07]  /*02b0*/  IMAD.X R19, R13, 0x1, R11, P1 ;  /* 0x000000010d137824 */ /* 0x01efce00008e060b */
.L_x_2:
[----:B-1----:R-:W1:Y:S01]  /*02c0*/  LDC.64 R20, c[0x0][0x3a8] ;  /* 0x0000ea00ff147b82 */ /* 0x002e620000000a00 */
[----:B------:R-:W-:Y:S01]  /*02d0*/  ISETP.NE.AND P1, PT, R5, RZ, PT ;  /* 0x000000ff0500720c */ /* 0x000fe20003f25270 */
[----:B------:R-:W-:Y:S01]  /*02e0*/  IMAD.MOV.U32 R35, RZ, RZ, R5 ;  /* 0x000000ffff237224 */ /* 0x000fe200078e0005 */
[----:B------:R-:W-:Y:S01]  /*02f0*/  IADD3 R24, P0, PT, R2, R14, RZ ;  /* 0x0000000e02187210 */ /* 0x000fe20007f1e0ff */
[--C-:B------:R-:W-:Y:S02]  /*0300*/  IMAD.MOV.U32 R10, RZ, RZ, R14.reuse ;  /* 0x000000ffff0a7224 */ /* 0x100fe400078e000e */
[--C-:B------:R-:W-:Y:S02]  /*0310*/  IMAD.MOV.U32 R31, RZ, RZ, R3.reuse ;  /* 0x000000ffff1f7224 */ /* 0x100fe400078e0003 */
[----:B------:R-:W-:Y:S02]  /*0320*/  IMAD.X R25, R13, 0x1, R3, P0 ;  /* 0x000000010d197824 */ /* 0x000fe400000e0603 */
[----:B------:R-:W-:-:S04]  /*0330*/  IMAD.MOV.U32 R30, RZ, RZ, R14 ;  /* 0x000000ffff1e7224 */ /* 0x000fc800078e000e */
[----:B------:R-:W-:-:S05]  /*0340*/  @P1 VIADD R27, R5, 0xffffffff ;  /* 0xffffffff051b1836 */ /* 0x000fca0000000000 */
[----:B------:R-:W-:Y:S01]  /*0350*/  @P1 SHF.R.S32.HI R11, RZ, 0x1f, R27 ;  /* 0x0000001fff0b1819 */ /* 0x000fe2000001141b */
[----:B-1----:R-:W-:-:S04]  /*0360*/  IMAD R9, R5, R21, RZ ;  /* 0x0000001505097224 */ /* 0x002fc800078e02ff */
[-C--:B------:R-:W-:Y:S02]  /*0370*/  @P1 IMAD R2, R11, R20.reuse, RZ ;  /* 0x000000140b021224 */ /* 0x080fe400078e02ff */
[----:B------:R-:W-:-:S04]  /*0380*/  IMAD.WIDE.U32 R22, R5, R20, R24 ;  /* 0x0000001405167225 */ /* 0x000fc800078e0018 */
[----:B------:R-:W-:Y:S02]  /*0390*/  VIADD R5, R5, 0x1 ;  /* 0x0000000105057836 */ /* 0x000fe40000000000 */
[----:B------:R-:W-:Y:S02]  /*03a0*/  IMAD.MOV.U32 R11, RZ, RZ, R3 ;  /* 0x000000ffff0b7224 */ /* 0x000fe400078e0003 */
[C---:B------:R-:W-:Y:S01]  /*03b0*/  @P1 IMAD R29, R27.reuse, R21, R2 ;  /* 0x000000151b1d1224 */ /* 0x040fe200078e0202 */
[----:B------:R-:W-:Y:S01]  /*03c0*/  I2FP.F32.U32 R8, R5 ;  /* 0x0000000500087245 */ /* 0x000fe20000201000 */
[----:B------:R-:W-:-:S03]  /*03d0*/  @P1 IMAD.WIDE.U32 R26, R27, R20, R10 ;  /* 0x000000141b1a1225 */ /* 0x000fc600078e000a */
[----:B------:R-:W-:Y:S01]  /*03e0*/  FSETP.NEU.AND P0, PT, R8, UR12, PT ;  /* 0x0000000c08007c0b */ /* 0x000fe2000bf0d000 */
[----:B------:R-:W-:Y:S02]  /*03f0*/  IMAD.SHL.U32 R2, R0, 0x4, RZ ;  /* 0x0000000400027824 */ /* 0x000fe400078e00ff */
[----:B------:R-:W-:Y:S02]  /*0400*/  @P1 IMAD.IADD R31, R27, 0x1, R29 ;  /* 0x000000011b1f1824 */ /* 0x000fe400078e021d */
[----:B------:R-:W-:-:S04]  /*0410*/  IMAD.WIDE.U32 R10, R35, R20, R10 ;  /* 0x00000014230a7225 */ /* 0x000fc800078e000a */
[C---:B------:R-:W-:Y:S02]  /*0420*/  VIADD R29, R2.reuse, 0xfffffffc ;  /* 0xfffffffc021d7836 */ /* 0x040fe40000000000 */
[----:B------:R-:W-:Y:S02]  /*0430*/  VIADD R33, R2, 0x4 ;  /* 0x0000000402217836 */ /* 0x000fe40000000000 */
[----:B------:R-:W-:Y:S01]  /*0440*/  @P1 IMAD.MOV.U32 R30, RZ, RZ, R26 ;  /* 0x000000ffff1e1224 */ /* 0x000fe200078e001a */
[-C--:B------:R-:W-:Y:S01]  /*0450*/  IADD3 R27, P1, PT, R29, R10.reuse, RZ ;  /* 0x0000000a1d1b7210 */ /* 0x080fe20007f3e0ff */
[----:B------:R-:W-:Y:S01]  /*0460*/  IMAD.IADD R26, R9, 0x1, R11 ;  /* 0x00000001091a7824 */ /* 0x000fe200078e020b */
[----:B------:R-:W-:Y:S01]  /*0470*/  IADD3 R34, P2, PT, R33, R10, RZ ;  /* 0x0000000a21227210 */ /* 0x000fe20007f5e0ff */
[----:B------:R-:W-:Y:S02]  /*0480*/  IMAD.IADD R23, R23, 0x1, R9 ;  /* 0x0000000117177824 */ /* 0x000fe400078e0209 */
[----:B------:R-:W-:Y:S01]  /*0490*/  @P0 IMAD.WIDE.U32 R24, R5, R20, R24 ;  /* 0x0000001405180225 */ /* 0x000fe200078e0018 */
[----:B------:R-:W-:-:S02]  /*04a0*/  LEA.HI.X.SX32 R10, R29, R26, 0x1, P1 ;  /* 0x0000001a1d0a7211 */ /* 0x000fc400008f0eff */
[----:B------:R-:W-:Y:S01]  /*04b0*/  ISETP.GE.AND P1, PT, R0, 0x1, PT ;  /* 0x000000010000780c */ /* 0x000fe20003f26270 */
[----:B------:R-:W-:Y:S01]  /*04c0*/  IMAD.MOV.U32 R32, RZ, RZ, R23 ;  /* 0x000000ffff207224 */ /* 0x000fe200078e0017 */
[----:B------:R-:W-:Y:S01]  /*04d0*/  LEA.HI.X.SX32 R11, R33, R26, 0x1, P2 ;  /* 0x0000001a210b7211 */ /* 0x000fe200010f0eff */
[----:B------:R-:W-:Y:S01]  /*04e0*/  IMAD.MOV.U32 R33, RZ, RZ, R22 ;  /* 0x000000ffff217224 */ /* 0x000fe200078e0016 */
[----:B------:R-:W-:Y:S01]  /*04f0*/  SEL R27, R22, R27, !P1 ;  /* 0x0000001b161b7207 */ /* 0x000fe20004800000 */
[----:B------:R-:W-:Y:S01]  /*0500*/  @P0 IMAD.MOV.U32 R33, RZ, RZ, R24 ;  /* 0x000000ffff210224 */ /* 0x000fe200078e0018 */
[----:B------:R-:W-:Y:S01]  /*0510*/  SEL R10, R23, R10, !P1 ;  /* 0x0000000a170a7207 */ /* 0x000fe20004800000 */
[----:B------:R-:W-:Y:S01]  /*0520*/  IMAD.MOV.U32 R26, RZ, RZ, R16 ;  /* 0x000000ffff1a7224 */ /* 0x000fe200078e0010 */
[----:B0-----:R-:W-:Y:S01]  /*0530*/  IADD3 R24, P2, PT, R27, UR10, RZ ;  /* 0x0000000a1b187c10 */ /* 0x001fe2000ff5e0ff */
[----:B------:R-:W-:Y:S01]  /*0540*/  IMAD.MOV.U32 R27, RZ, RZ, R4 ;  /* 0x000000ffff1b7224 */ /* 0x000fe200078e0004 */
[----:B------:R-:W-:Y:S01]  /*0550*/  FSETP.NEU.AND P1, PT, R6, UR12, PT ;  /* 0x0000000c06007c0b */ /* 0x000fe2000bf2d000 */
[----:B------:R-:W-:Y:S01]  /*0560*/  @P0 IMAD R32, R5, R21, R25 ;  /* 0x0000001505200224 */ /* 0x000fe200078e0219 */
[----:B------:R-:W-:Y:S01]  /*0570*/  FSETP.NEU.AND P0, PT, R7, UR13, PT ;  /* 0x0000000d07007c0b */ /* 0x000fe2000bf0d000 */
[----:B------:R-:W-:Y:S01]  /*0580*/  IMAD.WIDE.U32 R26, R35, R20, R26 ;  /* 0x00000014231a7225 */ /* 0x000fe200078e001a */
[----:B------:R-:W-:-:S02]  /*0590*/  IADD3.X R25, PT, PT, R10, UR11, RZ, P2, !PT ;  /* 0x0000000b0a197c10 */ /* 0x000fc400097fe4ff */
[C---:B------:R-:W-:Y:S01]  /*05a0*/  IADD3 R10, P3, PT, R22.reuse, UR10, RZ ;  /* 0x0000000a160a7c10 */ /* 0x040fe2000ff7e0ff */
[----:B------:R-:W-:Y:S01]  /*05b0*/  IMAD.WIDE.U32 R20, R35, R20, R18 ;  /* 0x0000001423147225 */ /* 0x000fe200078e0012 */
[C---:B------:R-:W-:Y:S01]  /*05c0*/  SEL R34, R22.reuse, R34, !P0 ;  /* 0x0000002216227207 */ /* 0x040fe20004000000 */
[----:B------:R0:W2:Y:S01]  /*05d0*/  LDG.E.U8 R24, desc[UR6][R24.64] ;  /* 0x0000000618187981 */ /* 0x0000a2000c1e1100 */
[C---:B------:R-:W-:Y:S02]  /*05e0*/  IADD3 R28, P2, PT, R22.reuse, UR8, RZ ;  /* 0x00000008161c7c10 */ /* 0x040fe4000ff5e0ff */
[----:B------:R-:W-:Y:S02]  /*05f0*/  SEL R22, R22, R26, !P1 ;  /* 0x0000001a16167207 */ /* 0x000fe40004800000 */
[----:B------:R-:W-:Y:S02]  /*0600*/  IADD3.X R29, PT, PT, R23, UR9, RZ, P2, !PT ;  /* 0x00000009171d7c10 */ /* 0x000fe400097fe4ff */
[----:B------:R-:W-:-:S02]  /*0610*/  IADD3 R36, P2, PT, R33, UR10, RZ ;  /* 0x0000000a21247c10 */ /* 0x000fc4000ff5e0ff */
[C---:B0-----:R-:W-:Y:S01]  /*0620*/  SEL R25, R23.reuse, R11, !P0 ;  /* 0x0000000b17197207 */ /* 0x041fe20004000000 */
[----:B------:R-:W3:Y:S01]  /*0630*/  LDG.E.U8 R28, desc[UR6][R28.64] ;  /* 0x000000061c1c7981 */ /* 0x000ee2000c1e1100 */
[----:B------:R-:W-:Y:S02]  /*0640*/  IADD3.X R11, PT, PT, R23, UR11, RZ, P3, !PT ;  /* 0x0000000b170b7c10 */ /* 0x000fe40009ffe4ff */
[----:B------:R-:W-:Y:S02]  /*0650*/  IADD3 R20, P0, PT, R20, UR10, RZ ;  /* 0x0000000a14147c10 */ /* 0x000fe4000ff1e0ff */
[----:B------:R-:W-:Y:S01]  /*0660*/  IADD3 R34, P3, PT, R34, UR10, RZ ;  /* 0x0000000a22227c10 */ /* 0x000fe2000ff7e0ff */
[C---:B------:R-:W-:Y:S01]  /*0670*/  @P1 IMAD.IADD R23, R9.reuse, 0x1, R27 ;  /* 0x0000000109171824 */ /* 0x040fe200078e021b */
[----:B------:R-:W-:Y:S02]  /*0680*/  IADD3.X R21, PT, PT, R9, UR11, R21, P0, !PT ;  /* 0x0000000b09157c10 */ /* 0x000fe400087fe415 */
[----:B------:R-:W-:-:S02]  /*0690*/  IADD3 R26, P0, P1, R30, UR10, R2 ;  /* 0x0000000a1e1a7c10 */ /* 0x000fc4000f91e002 */
[----:B------:R-:W-:Y:S02]  /*06a0*/  IADD3.X R35, PT, PT, R25, UR11, RZ, P3, !PT ;  /* 0x0000000b19237c10 */ /* 0x000fe40009ffe4ff */
[----:B------:R-:W-:Y:S01]  /*06b0*/  IADD3 R22, P3, PT, R22, UR10, RZ ;  /* 0x0000000a16167c10 */ /* 0x000fe2000ff7e0ff */
[----:B------:R-:W4:Y:S01]  /*06c0*/  LDG.E.U8 R21, desc[UR6][R20.64] ;  /* 0x0000000614157981 */ /* 0x000f22000c1e1100 */
[----:B------:R-:W-:Y:S02]  /*06d0*/  IADD3.X R37, PT, PT, R32, UR11, RZ, P2, !PT ;  /* 0x0000000b20257c10 */ /* 0x000fe400097fe4ff */
[----:B------:R-:W-:Y:S01]  /*06e0*/  IADD3.X R27, PT, PT, R31, UR11, R13, P0, P1 ;  /* 0x0000000b1f1b7c10 */ /* 0x000fe200087e240d */
[----:B------:R-:W2:Y:S01]  /*06f0*/  LDG.E.U8 R35, desc[UR6][R34.64] ;  /* 0x0000000622237981 */ /* 0x000ea2000c1e1100 */
[----:B------:R-:W-:-:S03]  /*0700*/  IADD3.X R23, PT, PT, R23, UR11, RZ, P3, !PT ;  /* 0x0000000b17177c10 */ /* 0x000fc60009ffe4ff */
[----:B------:R-:W2:Y:S04]  /*0710*/  LDG.E.U8 R36, desc[UR6][R36.64] ;  /* 0x0000000624247981 */ /* 0x000ea8000c1e1100 */
[----:B------:R-:W5:Y:S04]  /*0720*/  LDG.E.U8 R27, desc[UR6][R26.64] ;  /* 0x000000061a1b7981 */ /* 0x000f68000c1e1100 */
[----:B------:R-:W5:Y:S01]  /*0730*/  LDG.E.U8 R22, desc[UR6][R22.64] ;  /* 0x0000000616167981 */ /* 0x000f62000c1e1100 */
[----:B------:R-:W-:Y:S02]  /*0740*/  IMAD.MOV.U32 R25, RZ, RZ, 0x3e2aaaab ;  /* 0x3e2aaaabff197424 */ /* 0x000fe400078e00ff */
[----:B------:R-:W-:Y:S01]  /*0750*/  IMAD.MOV.U32 R32, RZ, RZ, 0x40c00000 ;  /* 0x40c00000ff207424 */ /* 0x000fe200078e00ff */
[----:B------:R-:W-:Y:S01]  /*0760*/  BSSY.RECONVERGENT B1, `(.L_x_0) ;  /* 0x0000012000017945 */ /* 0x000fe20003800200 */
[----:B---3--:R-:W-:-:S04]  /*0770*/  LOP3.LUT R30, R28, 0xffff, RZ, 0xc0, !PT ;  /* 0x0000ffff1c1e7812 */ /* 0x008fc800078ec0ff */
[----:B------:R-:W-:Y:S02]  /*0780*/  I2FP.F32.U32 R30, R30 ;  /* 0x0000001e001e7245 */ /* 0x000fe40000201000 */
[----:B--2---:R-:W-:-:S04]  /*0790*/  IADD3 R24, PT, PT, R36, R35, R24 ;  /* 0x0000002324187210 */ /* 0x004fc80007ffe018 */
[----:B-----5:R-:W-:-:S05]  /*07a0*/  IADD3 R24, PT, PT, R22, R24, R27 ;  /* 0x0000001816187210 */ /* 0x020fca0007ffe01b */
[----:B----4-:R-:W-:-:S05]  /*07b0*/  IMAD.IADD R24, R24, 0x1, R21 ;  /* 0x0000000118187824 */ /* 0x010fca00078e0215 */
[----:B------:R-:W-:-:S05]  /*07c0*/  I2FP.F32.U32 R9, R24 ;  /* 0x0000001800097245 */ /* 0x000fca0000201000 */
[----:B------:R-:W-:Y:S01]  /*07d0*/  FADD R9, R9, -R30 ;  /* 0x8000001e09097221 */ /* 0x000fe20000000000 */
[----:B------:R-:W-:-:S03]  /*07e0*/  FFMA R22, R25, -R32, 1 ;  /* 0x3f80000019167423 */ /* 0x000fc60000000820 */
[----:B------:R-:W0:Y:S01]  /*07f0*/  FCHK P0, R9, 6 ;  /* 0x40c0000009007902 */ /* 0x000e220000000000 */
[----:B------:R-:W-:-:S04]  /*0800*/  FFMA R22, R22, R25, 0.16666667163372039795 ;  /* 0x3e2aaaab16167423 */ /* 0x000fc80000000019 */
[----:B------:R-:W-:-:S04]  /*0810*/  FFMA R20, R9, R22, RZ ;  /* 0x0000001609147223 */ /* 0x000fc800000000ff */
[----:B------:R-:W-:-:S04]  /*0820*/  FFMA R21, R20, -6, R9 ;  /* 0xc0c0000014157823 */ /* 0x000fc80000000009 */
[----:B------:R-:W-:Y:S01]  /*0830*/  FFMA R20, R22, R21, R20 ;  /* 0x0000001516147223 */ /* 0x000fe20000000014 */
[----:B0-----:R-:W-:Y:S06]  /*0840*/  @!P0 BRA `(.L_x_1) ;  /* 0x00000000000c8947 */ /* 0x001fec0003800000 */
[----:B------:R-:W-:-:S07]  /*0850*/  MOV R20, 0x870 ;  /* 0x0000087000147802 */ /* 0x000fce0000000f00 */
[----:B------:R-:W-:Y:S05]  /*0860*/  CALL.REL.NOINC `($__internal_0_$__cuda_sm3x_div_rn_noftz_f32_slowpath) ;  /* 0x00000000001c7944 */ /* 0x000fea0003c00000 */
[----:B------:R-:W-:-:S07]  /*0870*/  IMAD.MOV.U32 R20, RZ, RZ, R9 ;  /* 0x000000ffff147224 */ /* 0x000fce00078e0009 */
.L_x_1:
[----:B------:R-:W-:Y:S05]  /*0880*/  BSYNC.RECONVERGENT B1 ;  /* 0x0000000000017941 */ /* 0x000fea0003800200 */
.L_x_0:
[----:B------:R-:W0:Y:S01]  /*0890*/  F2I.U32.TRUNC.NTZ R9, R20 ;  /* 0x0000001400097305 */ /* 0x000e22000020f000 */
[----:B------:R-:W-:Y:S01]  /*08a0*/  FSETP.GEU.AND P0, PT, R8, UR14, PT ;  /* 0x0000000e08007c0b */ /* 0x000fe2000bf0e000 */
[----:B0-----:R1:W-:-:S12]  /*08b0*/  STG.E.U8 desc[UR6][R10.64], R9 ;  /* 0x000000090a007986 */ /* 0x0013d8000c101106 */
[----:B------:R-:W-:Y:S05]  /*08c0*/  @!P0 BRA `(.L_x_2) ;  /* 0xfffffff8007c8947 */ /* 0x000fea000383ffff */
[----:B------:R-:W-:Y:S05]  /*08d0*/  EXIT ;  /* 0x000000000000794d */ /* 0x000fea0003800000 */
        .weak           $__internal_0_$__cuda_sm3x_div_rn_noftz_f32_slowpath
        .type           $__internal_0_$__cuda_sm3x_div_rn_noftz_f32_slowpath,@function
        .size           $__internal_0_$__cuda_sm3x_div_rn_noftz_f32_slowpath,(.L_x_16 - $__internal_0_$__cuda_sm3x_div_rn_noftz_f32_slowpath)
$__internal_0_$__cuda_sm3x_div_rn_noftz_f32_slowpath:
[--C-:B------:R-:W-:Y:S01]  /*08e0*/  SHF.R.U32.HI R21, RZ, 0x17, R9.reuse ;  /* 0x00000017ff157819 */ /* 0x100fe20000011609 */
[----:B------:R-:W-:Y:S04]  /*08f0*/  BSSY.RECONVERGENT B0, `(.L_x_3) ;  /* 0x000005c000007945 */ /* 0x000fe80003800200 */
[----:B------:R-:W-:Y:S01]  /*0900*/  BSSY.RELIABLE B2, `(.L_x_4) ;  /* 0x000001a000027945 */ /* 0x000fe20003800100 */
[----:B------:R-:W-:Y:S01]  /*0910*/  LOP3.LUT R23, R21, 0xff, RZ, 0xc0, !PT ;  /* 0x000000ff15177812 */ /* 0x000fe200078ec0ff */
[----:B------:R-:W-:-:S04]  /*0920*/  IMAD.MOV.U32 R21, RZ, RZ, R9 ;  /* 0x000000ffff157224 */ /* 0x000fc800078e0009 */
[----:B------:R-:W-:-:S05]  /*0930*/  VIADD R24, R23, 0xffffffff ;  /* 0xffffffff17187836 */ /* 0x000fca0000000000 */
[----:B------:R-:W-:-:S13]  /*0940*/  ISETP.GT.U32.OR P0, PT, R24, 0xfd, !PT ;  /* 0x000000fd1800780c */ /* 0x000fda0007f04470 */
[----:B------:R-:W-:Y:S01]  /*0950*/  @!P0 IMAD.MOV.U32 R22, RZ, RZ, RZ ;  /* 0x000000ffff168224 */ /* 0x000fe200078e00ff */
[----:B------:R-:W-:Y:S06]  /*0960*/  @!P0 BRA `(.L_x_5) ;  /* 0x00000000004c8947 */ /* 0x000fec0003800000 */
[----:B------:R-:W-:-:S13]  /*0970*/  FSETP.GTU.FTZ.AND P0, PT, |R9|, +INF , PT ;  /* 0x7f8000000900780b */ /* 0x000fda0003f1c200 */
[----:B------:R-:W-:Y:S05]  /*0980*/  @P0 BREAK.RELIABLE B2 ;  /* 0x0000000000020942 */ /* 0x000fea0003800100 */
[----:B------:R-:W-:Y:S05]  /*0990*/  @P0 BRA `(.L_x_6) ;  /* 0x0000000400400947 */ /* 0x000fea0003800000 */
[----:B------:R-:W-:-:S05]  /*09a0*/  IMAD.MOV.U32 R22, RZ, RZ, 0x40c00000 ;  /* 0x40c00000ff167424 */ /* 0x000fca00078e00ff */
[----:B------:R-:W-:-:S13]  /*09b0*/  LOP3.LUT P0, RZ, R22, 0x7fffffff, R21, 0xc8, !PT ;  /* 0x7fffffff16ff7812 */ /* 0x000fda000780c815 */
[----:B------:R-:W-:Y:S05]  /*09c0*/  @!P0 BREAK.RELIABLE B2 ;  /* 0x0000000000028942 */ /* 0x000fea0003800100 */
[----:B------:R-:W-:Y:S05]  /*09d0*/  @!P0 BRA `(.L_x_7) ;  /* 0x0000000400288947 */ /* 0x000fea0003800000 */
[----:B------:R-:W-:-:S13]  /*09e0*/  LOP3.LUT P0, RZ, R21, 0x7fffffff, RZ, 0xc0, !PT ;  /* 0x7fffffff15ff7812 */ /* 0x000fda000780c0ff */
[----:B------:R-:W-:Y:S05]  /*09f0*/  @!P0 BREAK.RELIABLE B2 ;  /* 0x0000000000028942 */ /* 0x000fea0003800100 */
[----:B------:R-:W-:Y:S05]  /*0a00*/  @!P0 BRA `(.L_x_8) ;  /* 0x0000000400148947 */ /* 0x000fea0003800000 */
[----:B------:R-:W-:Y:S02]  /*0a10*/  FSETP.NEU.FTZ.AND P1, PT, |R9|, +INF , PT ;  /* 0x7f8000000900780b */ /* 0x000fe40003f3d200 */
[----:B------:R-:W-:-:S04]  /*0a20*/  LOP3.LUT P0, RZ, R22, 0x7fffffff, RZ, 0xc0, !PT ;  /* 0x7fffffff16ff7812 */ /* 0x000fc8000780c0ff */
[----:B------:R-:W-:-:S13]  /*0a30*/  PLOP3.LUT P0, PT, P1, P0, PT, 0x2f, 0xf2 ;  /* 0x0000000000f2781c */ /* 0x000fda0000f00577 */
[----:B------:R-:W-:Y:S05]  /*0a40*/  @P0 BREAK.RELIABLE B2 ;  /* 0x0000000000020942 */ /* 0x000fea0003800100 */
[----:B------:R-:W-:Y:S05]  /*0a50*/  @P0 BRA `(.L_x_9) ;  /* 0x0000000000f40947 */ /* 0x000fea0003800000 */
[----:B------:R-:W-:-:S13]  /*0a60*/  ISETP.GE.AND P0, PT, R24, RZ, PT ;  /* 0x000000ff1800720c */ /* 0x000fda0003f06270 */
[----:B------:R-:W-:Y:S02]  /*0a70*/  @P0 IMAD.MOV.U32 R22, RZ, RZ, RZ ;  /* 0x000000ffff160224 */ /* 0x000fe400078e00ff */
[----:B------:R-:W-:Y:S01]  /*0a80*/  @!P0 FFMA R21, R9, 1.84467440737095516160e+19, RZ ;  /* 0x5f80000009158823 */ /* 0x000fe200000000ff */
[----:B------:R-:W-:-:S07]  /*0a90*/  @!P0 IMAD.MOV.U32 R22, RZ, RZ, -0x40 ;  /* 0xffffffc0ff168424 */ /* 0x000fce00078e00ff */
.L_x_5:
[----:B------:R-:W-:Y:S05]  /*0aa0*/  BSYNC.RELIABLE B2 ;  /* 0x0000000000027941 */ /* 0x000fea0003800100 */
.L_x_4:
[----:B------:R-:W-:Y:S01]  /*0ab0*/  UMOV UR4, 0x40c00000 ;  /* 0x40c0000000047882 */ /* 0x000fe20000000000 */
[----:B------:R-:W-:Y:S01]  /*0ac0*/  VIADD R23, R23, 0xffffff81 ;  /* 0xffffff8117177836 */ /* 0x000fe20000000000 */
[----:B------:R-:W-:Y:S01]  /*0ad0*/  UIADD3 UR4, UPT, UPT, UR4, -0x1000000, URZ ;  /* 0xff00000004047890 */ /* 0x000fe2000fffe0ff */
[----:B------:R-:W-:Y:S02]  /*0ae0*/  BSSY.RECONVERGENT B2, `(.L_x_10) ;  /* 0x0000033000027945 */ /* 0x000fe40003800200 */
[----:B------:R-:W-:Y:S01]  /*0af0*/  IMAD R9, R23, -0x800000, R21 ;  /* 0xff80000017097824 */ /* 0x000fe200078e0215 */
[----:B------:R-:W-:Y:S02]  /*0b00*/  IADD3 R22, PT, PT, R22, -0x2, R23 ;  /* 0xfffffffe16167810 */ /* 0x000fe40007ffe017 */
[----:B------:R-:W-:-:S03]  /*0b10*/  FADD.FTZ R26, -RZ, -UR4 ;  /* 0x80000004ff1a7e21 */ /* 0x000fc60008010100 */
[----:B------:R-:W0:Y:S02]  /*0b20*/  MUFU.RCP R24, UR4 ;  /* 0x0000000400187d08 */ /* 0x000e240008001000 */
[----:B0-----:R-:W-:-:S04]  /*0b30*/  FFMA R25, R24, R26, 1 ;  /* 0x3f80000018197423 */ /* 0x001fc8000000001a */
[----:B------:R-:W-:-:S04]  /*0b40*/  FFMA R24, R24, R25, R24 ;  /* 0x0000001918187223 */ /* 0x000fc80000000018 */
[----:B------:R-:W-:-:S04]  /*0b50*/  FFMA R21, R9, R24, RZ ;  /* 0x0000001809157223 */ /* 0x000fc800000000ff */
[----:B------:R-:W-:-:S04]  /*0b60*/  FFMA R25, R26, R21, R9 ;  /* 0x000000151a197223 */ /* 0x000fc80000000009 */
[----:B------:R-:W-:-:S04]  /*0b70*/  FFMA R25, R24, R25, R21 ;  /* 0x0000001918197223 */ /* 0x000fc80000000015 */
[----:B------:R-:W-:-:S04]  /*0b80*/  FFMA R26, R26, R25, R9 ;  /* 0x000000191a1a7223 */ /* 0x000fc80000000009 */
[----:B------:R-:W-:-:S05]  /*0b90*/  FFMA R9, R24, R26, R25 ;  /* 0x0000001a18097223 */ /* 0x000fca0000000019 */
[----:B------:R-:W-:-:S04]  /*0ba0*/  SHF.R.U32.HI R21, RZ, 0x17, R9 ;  /* 0x00000017ff157819 */ /* 0x000fc80000011609 */
[----:B------:R-:W-:-:S05]  /*0bb0*/  LOP3.LUT R21, R21, 0xff, RZ, 0xc0, !PT ;  /* 0x000000ff15157812 */ /* 0x000fca00078ec0ff */
[----:B------:R-:W-:-:S04]  /*0bc0*/  IMAD.IADD R27, R21, 0x1, R22 ;  /* 0x00000001151b7824 */ /* 0x000fc800078e0216 */
[----:B------:R-:W-:-:S05]  /*0bd0*/  VIADD R21, R27, 0xffffffff ;  /* 0xffffffff1b157836 */ /* 0x000fca0000000000 */
[----:B------:R-:W-:-:S13]  /*0be0*/  ISETP.GE.U32.AND P0, PT, R21, 0xfe, PT ;  /* 0x000000fe1500780c */ /* 0x000fda0003f06070 */
[----:B------:R-:W-:Y:S05]  /*0bf0*/  @!P0 BRA `(.L_x_11) ;  /* 0x0000000000808947 */ /* 0x000fea0003800000 */
[----:B------:R-:W-:-:S13]  /*0c00*/  ISETP.GT.AND P0, PT, R27, 0xfe, PT ;  /* 0x000000fe1b00780c */ /* 0x000fda0003f04270 */
[----:B------:R-:W-:Y:S05]  /*0c10*/  @P0 BRA `(.L_x_12) ;  /* 0x00000000006c0947 */ /* 0x000fea0003800000 */
[----:B------:R-:W-:-:S13]  /*0c20*/  ISETP.GE.AND P0, PT, R27, 0x1, PT ;  /* 0x000000011b00780c */ /* 0x000fda0003f06270 */
[----:B------:R-:W-:Y:S05]  /*0c30*/  @P0 BRA `(.L_x_13) ;  /* 0x0000000000740947 */ /* 0x000fea0003800000 */
[----:B------:R-:W-:Y:S02]  /*0c40*/  ISETP.GE.AND P0, PT, R27, -0x18, PT ;  /* 0xffffffe81b00780c */ /* 0x000fe40003f06270 */
[----:B------:R-:W-:-:S11]  /*0c50*/  LOP3.LUT R9, R9, 0x80000000, RZ, 0xc0, !PT ;  /* 0x8000000009097812 */ /* 0x000fd600078ec0ff */
[----:B------:R-:W-:Y:S05]  /*0c60*/  @!P0 BRA `(.L_x_13) ;  /* 0x0000000000688947 */ /* 0x000fea0003800000 */
[CCC-:B------:R-:W-:Y:S01]  /*0c70*/  FFMA.RZ R21, R24.reuse, R26.reuse, R25.reuse ;  /* 0x0000001a18157223 */ /* 0x1c0fe2000000c019 */
[C---:B------:R-:W-:Y:S01]  /*0c80*/  VIADD R23, R27.reuse, 0x20 ;  /* 0x000000201b177836 */ /* 0x040fe20000000000 */
[C---:B------:R-:W-:Y:S02]  /*0c90*/  ISETP.NE.AND P2, PT, R27.reuse, RZ, PT ;  /* 0x000000ff1b00720c */ /* 0x040fe40003f45270 */
[----:B------:R-:W-:Y:S02]  /*0ca0*/  ISETP.NE.AND P1, PT, R27, RZ, PT ;  /* 0x000000ff1b00720c */ /* 0x000fe40003f25270 */
[----:B------:R-:W-:Y:S01]  /*0cb0*/  LOP3.LUT R22, R21, 0x7fffff, RZ, 0xc0, !PT ;  /* 0x007fffff15167812 */ /* 0x000fe200078ec0ff */
[CCC-:B------:R-:W-:Y:S01]  /*0cc0*/  FFMA.RP R21, R24.reuse, R26.reuse, R25.reuse ;  /* 0x0000001a18157223 */ /* 0x1c0fe20000008019 */
[----:B------:R-:W-:Y:S01]  /*0cd0*/  FFMA.RM R24, R24, R26, R25 ;  /* 0x0000001a18187223 */ /* 0x000fe20000004019 */
[----:B------:R-:W-:Y:S01]  /*0ce0*/  IMAD.MOV R25, RZ, RZ, -R27 ;  /* 0x000000ffff197224 */ /* 0x000fe200078e0a1b */
[----:B------:R-:W-:-:S03]  /*0cf0*/  LOP3.LUT R22, R22, 0x800000, RZ, 0xfc, !PT ;  /* 0x0080000016167812 */ /* 0x000fc600078efcff */
[----:B------:R-:W-:Y:S02]  /*0d00*/  FSETP.NEU.FTZ.AND P0, PT, R21, R24, PT ;  /* 0x000000181500720b */ /* 0x000fe40003f1d000 */
[----:B------:R-:W-:Y:S02]  /*0d10*/  SHF.L.U32 R23, R22, R23, RZ ;  /* 0x0000001716177219 */ /* 0x000fe400000006ff */
[----:B------:R-:W-:Y:S02]  /*0d20*/  SEL R21, R25, RZ, P2 ;  /* 0x000000ff19157207 */ /* 0x000fe40001000000 */
[----:B------:R-:W-:Y:S02]  /*0d30*/  ISETP.NE.AND P1, PT, R23, RZ, P1 ;  /* 0x000000ff1700720c */ /* 0x000fe40000f25270 */
[----:B------:R-:W-:Y:S02]  /*0d40*/  SHF.R.U32.HI R21, RZ, R21, R22 ;  /* 0x00000015ff157219 */ /* 0x000fe40000011616 */
[----:B------:R-:W-:-:S02]  /*0d50*/  PLOP3.LUT P0, PT, P0, P1, PT, 0xf8, 0x8f ;  /* 0x00000000008f781c */ /* 0x000fc40000703f70 */
[----:B------:R-:W-:Y:S02]  /*0d60*/  SHF.R.U32.HI R23, RZ, 0x1, R21 ;  /* 0x00000001ff177819 */ /* 0x000fe40000011615 */
[----:B------:R-:W-:-:S04]  /*0d70*/  SEL R22, RZ, 0x1, !P0 ;  /* 0x00000001ff167807 */ /* 0x000fc80004000000 */
[----:B------:R-:W-:-:S04]  /*0d80*/  LOP3.LUT R22, R22, 0x1, R23, 0xf8, !PT ;  /* 0x0000000116167812 */ /* 0x000fc800078ef817 */
[----:B------:R-:W-:-:S05]  /*0d90*/  LOP3.LUT R22, R22, R21, RZ, 0xc0, !PT ;  /* 0x0000001516167212 */ /* 0x000fca00078ec0ff */
[----:B------:R-:W-:-:S05]  /*0da0*/  IMAD.IADD R22, R23, 0x1, R22 ;  /* 0x0000000117167824 */ /* 0x000fca00078e0216 */
[----:B------:R-:W-:Y:S01]  /*0db0*/  LOP3.LUT R9, R22, R9, RZ, 0xfc, !PT ;  /* 0x0000000916097212 */ /* 0x000fe200078efcff */
[----:B------:R-:W-:Y:S06]  /*0dc0*/  BRA `(.L_x_13) ;  /* 0x0000000000107947 */ /* 0x000fec0003800000 */
.L_x_12:
[----:B------:R-:W-:-:S04]  /*0dd0*/  LOP3.LUT R9, R9, 0x80000000, RZ, 0xc0, !PT ;  /* 0x8000000009097812 */ /* 0x000fc800078ec0ff */
[----:B------:R-:W-:Y:S01]  /*0de0*/  LOP3.LUT R9, R9, 0x7f800000, RZ, 0xfc, !PT ;  /* 0x7f80000009097812 */ /* 0x000fe200078efcff */
[----:B------:R-:W-:Y:S06]  /*0df0*/  BRA `(.L_x_13) ;  /* 0x0000000000047947 */ /* 0x000fec0003800000 */
.L_x_11:
[----:B------:R-:W-:-:S07]  /*0e00*/  IMAD R9, R22, 0x800000, R9 ;  /* 0x0080000016097824 */ /* 0x000fce00078e0209 */
.L_x_13:
[----:B------:R-:W-:Y:S05]  /*0e10*/  BSYNC.RECONVERGENT B2 ;  /* 0x0000000000027941 */ /* 0x000fea0003800200 */
.L_x_10:
[----:B------:R-:W-:Y:S05]  /*0e20*/  BRA `(.L_x_14) ;  /* 0x0000000000207947 */ /* 0x000fea0003800000 */
.L_x_9:
[----:B------:R-:W-:-:S04]  /*0e30*/  LOP3.LUT R9, R22, 0x80000000, R21, 0x48, !PT ;  /* 0x8000000016097812 */ /* 0x000fc800078e4815 */
[----:B------:R-:W-:Y:S01]  /*0e40*/  LOP3.LUT R9, R9, 0x7f800000, RZ, 0xfc, !PT ;  /* 0x7f80000009097812 */ /* 0x000fe200078efcff */
[----:B------:R-:W-:Y:S06]  /*0e50*/  BRA `(.L_x_14) ;  /* 0x0000000000147947 */ /* 0x000fec0003800000 */
.L_x_8:
[----:B------:R-:W-:Y:S01]  /*0e60*/  LOP3.LUT R9, R22, 0x80000000, R21, 0x48, !PT ;  /* 0x8000000016097812 */ /* 0x000fe200078e4815 */
[----:B------:R-:W-:Y:S06]  /*0e70*/  BRA `(.L_x_14) ;  /* 0x00000000000c7947 */ /* 0x000fec0003800000 */
.L_x_7:
[----:B------:R-:W0:Y:S01]  /*0e80*/  MUFU.RSQ R9, -QNAN ;  /* 0xffc0000000097908 */ /* 0x000e220000001400 */
[----:B------:R-:W-:Y:S05]  /*0e90*/  BRA `(.L_x_14) ;  /* 0x0000000000047947 */ /* 0x000fea0003800000 */
.L_x_6:
[----:B------:R-:W-:-:S07]  /*0ea0*/  FADD.FTZ R9, R9, 6 ;  /* 0x40c0000009097421 */ /* 0x000fce0000010000 */
.L_x_14:
[----:B------:R-:W-:Y:S05]  /*0eb0*/  BSYNC.RECONVERGENT B0 ;  /* 0x0000000000007941 */ /* 0x000fea0003800200 */
.L_x_3:
[----:B------:R-:W-:-:S04]  /*0ec0*/  IMAD.MOV.U32 R21, RZ, RZ, 0x0 ;  /* 0x00000000ff157424 */ /* 0x000fc800078e00ff */
[----:B0-----:R-:W-:Y:S05]  /*0ed0*/  RET.REL.NODEC R20 `(_Z18cuda_kernel_jacobiPhS_6float3mm) ;  /* 0xfffffff014487950 */ /* 0x001fea0003c3ffff */
.L_x_15:
[----:B------:R-:W-:-:S00]  /*0ee0*/  BRA `(.L_x_15) ;  /* 0xfffffffc00fc7947 */ /* 0x000fc0000383ffff */
[----:B------:R-:W-:-:S00]  /*0ef0*/  NOP ;  /* 0x0000000000007918 */ /* 0x000fc00000000000 */
        /* <DEDUP_REMOVED lines=8> */
.L_x_16:


//--------------------- .nv.shared.reserved.0     --------------------------
	.section	.nv.shared.reserved.0,"aw",@nobits
	.weak		__nv_reservedSMEM_offset_0_alias
	.size		__nv_reservedSMEM_offset_0_alias, 0, 64
	.other		__nv_reservedSMEM_offset_0_alias,@"STO_CUDA_RESERVED_SHARED STV_DEFAULT"
__nv_reservedSMEM_offset_0_alias:
	.zero		0
	.zero		64


//--------------------- .nv.constant0._Z18cuda_kernel_jacobiPhS_6float3mm --------------------------
	.section	.nv.constant0._Z18cuda_kernel_jacobiPhS_6float3mm,"a",@progbits
	.sectionflags	@""
	.align	4
.nv.constant0._Z18cuda_kernel_jacobiPhS_6float3mm:
	.zero		944


//--------------------- SYMBOLS --------------------------

	.type		.nv.reservedSmem.offset0,@object
	.size		.nv.reservedSmem.offset0,0x4
